//
// Generated by NVIDIA NVVM Compiler
//
// Compiler Build ID: CL-36424714
// Cuda compilation tools, release 13.0, V13.0.88
// Based on NVVM 20.0.0
//

.version 9.0
.target sm_100
.address_size 64

	// .globl	_Z13gpu_mergesortPlS_lllP4dim3S1_

.visible .entry _Z13gpu_mergesortPlS_lllP4dim3S1_(
	.param .u64 .ptr .align 1 _Z13gpu_mergesortPlS_lllP4dim3S1__param_0,
	.param .u64 .ptr .align 1 _Z13gpu_mergesortPlS_lllP4dim3S1__param_1,
	.param .u64 _Z13gpu_mergesortPlS_lllP4dim3S1__param_2,
	.param .u64 _Z13gpu_mergesortPlS_lllP4dim3S1__param_3,
	.param .u64 _Z13gpu_mergesortPlS_lllP4dim3S1__param_4,
	.param .u64 .ptr .align 1 _Z13gpu_mergesortPlS_lllP4dim3S1__param_5,
	.param .u64 .ptr .align 1 _Z13gpu_mergesortPlS_lllP4dim3S1__param_6
)
{
	.reg .pred 	%p<12>;
	.reg .b32 	%r<5>;
	.reg .b64 	%rd<58>;

	ld.param.u64 	%rd31, [_Z13gpu_mergesortPlS_lllP4dim3S1__param_0];
	ld.param.u64 	%rd27, [_Z13gpu_mergesortPlS_lllP4dim3S1__param_1];
	ld.param.u64 	%rd32, [_Z13gpu_mergesortPlS_lllP4dim3S1__param_2];
	ld.param.u64 	%rd29, [_Z13gpu_mergesortPlS_lllP4dim3S1__param_3];
	ld.param.u64 	%rd30, [_Z13gpu_mergesortPlS_lllP4dim3S1__param_4];
	cvta.to.global.u64 	%rd1, %rd31;
	mov.u32 	%r1, %tid.x;
	mov.u32 	%r2, %ctaid.x;
	mov.u32 	%r3, %ntid.x;
	mad.lo.s32 	%r4, %r2, %r3, %r1;
	cvt.s64.s32 	%rd33, %r4;
	mul.lo.s64 	%rd34, %rd29, %rd33;
	mul.lo.s64 	%rd51, %rd34, %rd30;
	setp.lt.s64 	%p1, %rd30, 1;
	setp.ge.s64 	%p2, %rd51, %rd32;
	or.pred  	%p3, %p1, %p2;
	@%p3 bra 	$L__BB0_13;
	cvta.to.global.u64 	%rd3, %rd27;
	mov.b64 	%rd48, 0;
$L__BB0_2:
	add.s64 	%rd6, %rd51, %rd29;
	min.s64 	%rd7, %rd6, %rd32;
	setp.ge.s64 	%p4, %rd51, %rd7;
	@%p4 bra 	$L__BB0_12;
	shr.s64 	%rd37, %rd29, 1;
	add.s64 	%rd38, %rd51, %rd37;
	min.s64 	%rd8, %rd38, %rd32;
	shl.b64 	%rd39, %rd51, 3;
	add.s64 	%rd50, %rd3, %rd39;
	mov.u64 	%rd52, %rd8;
	mov.u64 	%rd53, %rd51;
$L__BB0_4:
	setp.lt.s64 	%p5, %rd53, %rd8;
	@%p5 bra 	$L__BB0_7;
	shl.b64 	%rd40, %rd52, 3;
	add.s64 	%rd41, %rd1, %rd40;
	ld.global.u64 	%rd55, [%rd41];
$L__BB0_6:
	st.global.u64 	[%rd50], %rd55;
	add.s64 	%rd52, %rd52, 1;
	bra.uni 	$L__BB0_11;
$L__BB0_7:
	setp.lt.s64 	%p6, %rd52, %rd7;
	@%p6 bra 	$L__BB0_9;
	shl.b64 	%rd42, %rd53, 3;
	add.s64 	%rd43, %rd1, %rd42;
	ld.global.u64 	%rd54, [%rd43];
	bra.uni 	$L__BB0_10;
$L__BB0_9:
	shl.b64 	%rd44, %rd53, 3;
	add.s64 	%rd45, %rd1, %rd44;
	ld.global.u64 	%rd54, [%rd45];
	shl.b64 	%rd46, %rd52, 3;
	add.s64 	%rd47, %rd1, %rd46;
	ld.global.u64 	%rd55, [%rd47];
	setp.ge.s64 	%p7, %rd54, %rd55;
	@%p7 bra 	$L__BB0_6;
$L__BB0_10:
	st.global.u64 	[%rd50], %rd54;
	add.s64 	%rd53, %rd53, 1;
$L__BB0_11:
	add.s64 	%rd51, %rd51, 1;
	add.s64 	%rd50, %rd50, 8;
	setp.lt.s64 	%p8, %rd51, %rd7;
	@%p8 bra 	$L__BB0_4;
$L__BB0_12:
	add.s64 	%rd48, %rd48, 1;
	setp.lt.s64 	%p9, %rd48, %rd30;
	setp.lt.s64 	%p10, %rd6, %rd32;
	and.pred  	%p11, %p9, %p10;
	mov.u64 	%rd51, %rd6;
	@%p11 bra 	$L__BB0_2;
$L__BB0_13:
	ret;

}


// ===== COMPILED SASS (sm_100) =====

	.target	sm_100

	.elftype	@"ET_EXEC"


//--------------------- .note.nv.tkinfo           --------------------------
	.section	.note.nv.tkinfo,"",@"SHT_NOTE"
	.sectionflags	@"SHF_NOTE_NV_TKINFO"
	.tkinfo
        /*0018*/ 	.word	0x00000002
        /*0030*/ 	.string	""
        /*0030*/ 	.string	"ptxas"
        /*0030*/ 	.string	"Cuda compilation tools, release 13.0, V13.0.88"
        /*0030*/ 	.string	"Build cuda_13.0.r13.0/compiler.36424714_0"
        /*0030*/ 	.string	"-arch sm_100 -m 64 "



//--------------------- .note.nv.cuinfo           --------------------------
	.section	.note.nv.cuinfo,"",@"SHT_NOTE"
	.sectionflags	@"SHF_NOTE_NV_CUINFO"
        /*0018*/ 	.short	0x0002
        /*001a*/ 	.short	0x0064
        /*001c*/ 	.short	0x0082
	.zero		2


//--------------------- .nv.info                  --------------------------
	.section	.nv.info,"",@"SHT_CUDA_INFO"
	.align	4


	//----- nvinfo : EIATTR_REGCOUNT
	.align		4
        /*0000*/ 	.byte	0x04, 0x2f
        /*0002*/ 	.short	(.L_1 - .L_0)
	.align		4
.L_0:
        /*0004*/ 	.word	index@(_Z13gpu_mergesortPlS_lllP4dim3S1_)
        /*0008*/ 	.word	0x00000017


	//----- nvinfo : EIATTR_FRAME_SIZE
	.align		4
.L_1:
        /*000c*/ 	.byte	0x04, 0x11
        /*000e*/ 	.short	(.L_3 - .L_2)
	.align		4
.L_2:
        /*0010*/ 	.word	index@(_Z13gpu_mergesortPlS_lllP4dim3S1_)
        /*0014*/ 	.word	0x00000000


	//----- nvinfo : EIATTR_MIN_STACK_SIZE
	.align		4
.L_3:
        /*0018*/ 	.byte	0x04, 0x12
        /*001a*/ 	.short	(.L_5 - .L_4)
	.align		4
.L_4:
        /*001c*/ 	.word	index@(_Z13gpu_mergesortPlS_lllP4dim3S1_)
        /*0020*/ 	.word	0x00000000
.L_5:


//--------------------- .nv.compat                --------------------------
	.section	.nv.compat,"",@"SHT_CUDA_COMPAT_INFO"
	.align	4
        /*0000*/ 	.byte	0x02, 0x09, 0x00, 0x00, 0x02, 0x02, 0x01, 0x00, 0x02, 0x05, 0x05, 0x00, 0x03, 0x07, 0x01, 0x01
        /*0010*/ 	.byte	0x02, 0x03, 0x00, 0x00, 0x02, 0x06, 0x01, 0x00, 0x04, 0x0b, 0x08, 0x00, 0x09, 0x00, 0x00, 0x00
        /*0020*/ 	.byte	0x00, 0x00, 0x00, 0x00


//--------------------- .nv.info._Z13gpu_mergesortPlS_lllP4dim3S1_ --------------------------
	.section	.nv.info._Z13gpu_mergesortPlS_lllP4dim3S1_,"",@"SHT_CUDA_INFO"
	.sectionflags	@""
	.align	4


	//----- nvinfo : EIATTR_CUDA_API_VERSION
	.align		4
        /*0000*/ 	.byte	0x04, 0x37
        /*0002*/ 	.short	(.L_7 - .L_6)
.L_6:
        /*0004*/ 	.word	0x00000082


	//----- nvinfo : EIATTR_KPARAM_INFO
	.align		4
.L_7:
        /*0008*/ 	.byte	0x04, 0x17
        /*000a*/ 	.short	(.L_9 - .L_8)
.L_8:
        /*000c*/ 	.word	0x00000000
        /*0010*/ 	.short	0x0006
        /*0012*/ 	.short	0x0030
        /*0014*/ 	.byte	0x00, 0xf5, 0x21, 0x00


	//----- nvinfo : EIATTR_KPARAM_INFO
	.align		4
.L_9:
        /*0018*/ 	.byte	0x04, 0x17
        /*001a*/ 	.short	(.L_11 - .L_10)
.L_10:
        /*001c*/ 	.word	0x00000000
        /*0020*/ 	.short	0x0005
        /*0022*/ 	.short	0x0028
        /*0024*/ 	.byte	0x00, 0xf5, 0x21, 0x00


	//----- nvinfo : EIATTR_KPARAM_INFO
	.align		4
.L_11:
        /*0028*/ 	.byte	0x04, 0x17
        /*002a*/ 	.short	(.L_13 - .L_12)
.L_12:
        /*002c*/ 	.word	0x00000000
        /*0030*/ 	.short	0x0004
        /*0032*/ 	.short	0x0020
        /*0034*/ 	.byte	0x00, 0xf0, 0x21, 0x00


	//----- nvinfo : EIATTR_KPARAM_INFO
	.align		4
.L_13:
        /*0038*/ 	.byte	0x04, 0x17
        /*003a*/ 	.short	(.L_15 - .L_14)
.L_14:
        /*003c*/ 	.word	0x00000000
        /*0040*/ 	.short	0x0003
        /*0042*/ 	.short	0x0018
        /*0044*/ 	.byte	0x00, 0xf0, 0x21, 0x00


	//----- nvinfo : EIATTR_KPARAM_INFO
	.align		4
.L_15:
        /*0048*/ 	.byte	0x04, 0x17
        /*004a*/ 	.short	(.L_17 - .L_16)
.L_16:
        /*004c*/ 	.word	0x00000000
        /*0050*/ 	.short	0x0002
        /*0052*/ 	.short	0x0010
        /*0054*/ 	.byte	0x00, 0xf0, 0x21, 0x00


	//----- nvinfo : EIATTR_KPARAM_INFO
	.align		4
.L_17:
        /*0058*/ 	.byte	0x04, 0x17
        /*005a*/ 	.short	(.L_19 - .L_18)
.L_18:
        /*005c*/ 	.word	0x00000000
        /*0060*/ 	.short	0x0001
        /*0062*/ 	.short	0x0008
        /*0064*/ 	.byte	0x00, 0xf5, 0x21, 0x00


	//----- nvinfo : EIATTR_KPARAM_INFO
	.align		4
.L_19:
        /*0068*/ 	.byte	0x04, 0x17
        /*006a*/ 	.short	(.L_21 - .L_20)
.L_20:
        /*006c*/ 	.word	0x00000000
        /*0070*/ 	.short	0x0000
        /*0072*/ 	.short	0x0000
        /*0074*/ 	.byte	0x00, 0xf5, 0x21, 0x00


	//----- nvinfo : EIATTR_SPARSE_MMA_MASK
	.align		4
.L_21:
        /*0078*/ 	.byte	0x03, 0x50
        /*007a*/ 	.short	0x0000


	//----- nvinfo : EIATTR_MAXREG_COUNT
	.align		4
        /*007c*/ 	.byte	0x03, 0x1b
        /*007e*/ 	.short	0x00ff


	//----- nvinfo : EIATTR_MERCURY_ISA_VERSION
	.align		4
        /*0080*/ 	.byte	0x03, 0x5f
        /*0082*/ 	.short	0x0101


	//----- nvinfo : EIATTR_VRC_CTA_INIT_COUNT
	.align		4
        /*0084*/ 	.byte	0x02, 0x4a
	.zero		1
	.zero		1


	//----- nvinfo : EIATTR_EXIT_INSTR_OFFSETS
	.align		4
        /*0088*/ 	.byte	0x04, 0x1c
        /*008a*/ 	.short	(.L_23 - .L_22)


	//   ....[0]....
.L_22:
        /*008c*/ 	.word	0x00000140


	//   ....[1]....
        /*0090*/ 	.word	0x000006b0


	//----- nvinfo : EIATTR_CRS_STACK_SIZE
	.align		4
.L_23:
        /*0094*/ 	.byte	0x04, 0x1e
        /*0096*/ 	.short	(.L_25 - .L_24)
.L_24:
        /*0098*/ 	.word	0x00000000


	//----- nvinfo : EIATTR_CBANK_PARAM_SIZE
	.align		4
.L_25:
        /*009c*/ 	.byte	0x03, 0x19
        /*009e*/ 	.short	0x0038


	//----- nvinfo : EIATTR_PARAM_CBANK
	.align		4
        /*00a0*/ 	.byte	0x04, 0x0a
        /*00a2*/ 	.short	(.L_27 - .L_26)
	.align		4
.L_26:
        /*00a4*/ 	.word	index@(.nv.constant0._Z13gpu_mergesortPlS_lllP4dim3S1_)
        /*00a8*/ 	.short	0x0380
        /*00aa*/ 	.short	0x0038


	//----- nvinfo : EIATTR_SW_WAR
	.align		4
.L_27:
        /*00ac*/ 	.byte	0x04, 0x36
        /*00ae*/ 	.short	(.L_29 - .L_28)
.L_28:
        /*00b0*/ 	.word	0x00000008
.L_29:


//--------------------- .nv.callgraph             --------------------------
	.section	.nv.callgraph,"",@"SHT_CUDA_CALLGRAPH"
	.align	4
	.sectionentsize	8
	.align		4
        /*0000*/ 	.word	0x00000000
	.align		4
        /*0004*/ 	.word	0xffffffff
	.align		4
        /*0008*/ 	.word	0x00000000
	.align		4
        /*000c*/ 	.word	0xfffffffe
	.align		4
        /*0010*/ 	.word	0x00000000
	.align		4
        /*0014*/ 	.word	0xfffffffd
	.align		4
        /*0018*/ 	.word	0x00000000
	.align		4
        /*001c*/ 	.word	0xfffffffc


//--------------------- .text._Z13gpu_mergesortPlS_lllP4dim3S1_ --------------------------
	.section	.text._Z13gpu_mergesortPlS_lllP4dim3S1_,"ax",@progbits
	.align	128
        .global         _Z13gpu_mergesortPlS_lllP4dim3S1_
        .type           _Z13gpu_mergesortPlS_lllP4dim3S1_,@function
        .size           _Z13gpu_mergesortPlS_lllP4dim3S1_,(.L_x_12 - _Z13gpu_mergesortPlS_lllP4dim3S1_)
        .other          _Z13gpu_mergesortPlS_lllP4dim3S1_,@"STO_CUDA_ENTRY STV_DEFAULT"
_Z13gpu_mergesortPlS_lllP4dim3S1_:
.text._Z13gpu_mergesortPlS_lllP4dim3S1_:
[----:B------:R-:W-:Y:S01]  /*0000*/  LDC R1, c[0x0][0x37c] ;  /* 0x0000df00ff017b82 */ /* 0x000fe20000000800 */
[----:B------:R-:W0:Y:S07]  /*0010*/  S2R R0, SR_TID.X ;  /* 0x0000000000007919 */ /* 0x000e2e0000002100 */
[----:B------:R-:W0:Y:S01]  /*0020*/  S2UR UR4, SR_CTAID.X ;  /* 0x00000000000479c3 */ /* 0x000e220000002500 */
[----:B------:R-:W1:Y:S07]  /*0030*/  LDCU.128 UR8, c[0x0][0x390] ;  /* 0x00007200ff0877ac */ /* 0x000e6e0008000c00 */
[----:B------:R-:W0:Y:S08]  /*0040*/  LDC R3, c[0x0][0x360] ;  /* 0x0000d800ff037b82 */ /* 0x000e300000000800 */
[----:B------:R-:W2:Y:S01]  /*0050*/  LDC.64 R6, c[0x0][0x3a0] ;  /* 0x0000e800ff067b82 */ /* 0x000ea20000000a00 */
[----:B0-----:R-:W-:-:S05]  /*0060*/  IMAD R0, R3, UR4, R0 ;  /* 0x0000000403007c24 */ /* 0x001fca000f8e0200 */
[----:B------:R-:W-:Y:S02]  /*0070*/  SHF.R.S32.HI R2, RZ, 0x1f, R0 ;  /* 0x0000001fff027819 */ /* 0x000fe40000011400 */
[----:B--2---:R-:W-:-:S03]  /*0080*/  ISETP.LT.U32.AND P0, PT, R6, 0x1, PT ;  /* 0x000000010600780c */ /* 0x004fc60003f01070 */
[----:B-1----:R-:W-:Y:S02]  /*0090*/  IMAD R5, R2, UR10, RZ ;  /* 0x0000000a02057c24 */ /* 0x002fe4000f8e02ff */
[----:B------:R-:W-:-:S04]  /*00a0*/  IMAD.WIDE.U32 R2, R0, UR10, RZ ;  /* 0x0000000a00027c25 */ /* 0x000fc8000f8e00ff */
[----:B------:R-:W-:-:S04]  /*00b0*/  IMAD R5, R0, UR11, R5 ;  /* 0x0000000b00057c24 */ /* 0x000fc8000f8e0205 */
[----:B------:R-:W-:Y:S02]  /*00c0*/  IMAD.IADD R3, R3, 0x1, R5 ;  /* 0x0000000103037824 */ /* 0x000fe400078e0205 */
[----:B------:R-:W-:-:S04]  /*00d0*/  IMAD.WIDE.U32 R4, R2, R6, RZ ;  /* 0x0000000602047225 */ /* 0x000fc800078e00ff */
[----:B------:R-:W-:Y:S01]  /*00e0*/  IMAD R3, R3, R6, RZ ;  /* 0x0000000603037224 */ /* 0x000fe200078e02ff */
[----:B------:R-:W-:-:S03]  /*00f0*/  ISETP.GE.U32.AND P1, PT, R4, UR8, PT ;  /* 0x0000000804007c0c */ /* 0x000fc6000bf26070 */
[----:B------:R-:W-:-:S04]  /*0100*/  IMAD R3, R2, R7, R3 ;  /* 0x0000000702037224 */ /* 0x000fc800078e0203 */
[----:B------:R-:W-:-:S05]  /*0110*/  IMAD.IADD R10, R5, 0x1, R3 ;  /* 0x00000001050a7824 */ /* 0x000fca00078e0203 */
[----:B------:R-:W-:-:S04]  /*0120*/  ISETP.GE.AND.EX P1, PT, R10, UR9, PT, P1 ;  /* 0x000000090a007c0c */ /* 0x000fc8000bf26310 */
[----:B------:R-:W-:-:S13]  /*0130*/  ISETP.LT.OR.EX P0, PT, R7, RZ, P1, P0 ;  /* 0x000000ff0700720c */ /* 0x000fda0000f01700 */
[----:B------:R-:W-:Y:S05]  /*0140*/  @P0 EXIT ;  /* 0x000000000000094d */ /* 0x000fea0003800000 */
[----:B------:R-:W-:Y:S01]  /*0150*/  IMAD.MOV.U32 R19, RZ, RZ, R4 ;  /* 0x000000ffff137224 */ /* 0x000fe200078e0004 */
[----:B------:R-:W0:Y:S01]  /*0160*/  LDCU.64 UR4, c[0x0][0x358] ;  /* 0x00006b00ff0477ac */ /* 0x000e220008000a00 */
[----:B------:R-:W-:Y:S02]  /*0170*/  IMAD.MOV.U32 R20, RZ, RZ, RZ ;  /* 0x000000ffff147224 */ /* 0x000fe400078e00ff */
[----:B------:R-:W-:Y:S01]  /*0180*/  IMAD.MOV.U32 R18, RZ, RZ, RZ ;  /* 0x000000ffff127224 */ /* 0x000fe200078e00ff */
[----:B------:R-:W1:Y:S06]  /*0190*/  LDCU.64 UR8, c[0x0][0x380] ;  /* 0x00007000ff0877ac */ /* 0x000e6c0008000a00 */
.L_x_10:
[----:B------:R-:W2:Y:S01]  /*01a0*/  LDC.64 R2, c[0x0][0x398] ;  /* 0x0000e600ff027b82 */ /* 0x000ea20000000a00 */
[----:B------:R-:W-:Y:S07]  /*01b0*/  BSSY.RECONVERGENT B0, `(.L_x_0) ;  /* 0x0000044000007945 */ /* 0x000fee0003800200 */
[----:B------:R-:W3:Y:S01]  /*01c0*/  LDC.64 R4, c[0x0][0x390] ;  /* 0x0000e400ff047b82 */ /* 0x000ee20000000a00 */
[----:B--2---:R-:W-:-:S05]  /*01d0*/  IADD3 R11, P1, PT, R19, R2, RZ ;  /* 0x00000002130b7210 */ /* 0x004fca0007f3e0ff */
[----:B------:R-:W-:Y:S01]  /*01e0*/  IMAD.X R8, R10, 0x1, R3, P1 ;  /* 0x000000010a087824 */ /* 0x000fe200008e0603 */
[----:B---3--:R-:W-:-:S04]  /*01f0*/  ISETP.LT.U32.AND P0, PT, R11, R4, PT ;  /* 0x000000040b00720c */ /* 0x008fc80003f01070 */
[----:B------:R-:W-:-:S04]  /*0200*/  ISETP.LT.AND.EX P0, PT, R8, R5, PT, P0 ;  /* 0x000000050800720c */ /* 0x000fc80003f01300 */
[----:B------:R-:W-:Y:S02]  /*0210*/  SEL R6, R11, R4, P0 ;  /* 0x000000040b067207 */ /* 0x000fe40000000000 */
[----:B------:R-:W-:Y:S02]  /*0220*/  SEL R9, R8, R5, P0 ;  /* 0x0000000508097207 */ /* 0x000fe40000000000 */
[----:B------:R-:W-:-:S04]  /*0230*/  ISETP.GE.U32.AND P0, PT, R19, R6, PT ;  /* 0x000000061300720c */ /* 0x000fc80003f06070 */
[----:B------:R-:W-:-:S13]  /*0240*/  ISETP.GE.AND.EX P0, PT, R10, R9, PT, P0 ;  /* 0x000000090a00720c */ /* 0x000fda0003f06300 */
[----:B------:R-:W-:Y:S05]  /*0250*/  @P0 BRA `(.L_x_1) ;  /* 0x0000000000e40947 */ /* 0x000fea0003800000 */
[--C-:B------:R-:W-:Y:S01]  /*0260*/  SHF.R.S64 R0, R2, 0x1, R3.reuse ;  /* 0x0000000102007819 */ /* 0x100fe20000001003 */
[----:B------:R-:W2:Y:S01]  /*0270*/  LDCU.64 UR6, c[0x0][0x388] ;  /* 0x00007100ff0677ac */ /* 0x000ea20008000a00 */
[----:B------:R-:W-:Y:S01]  /*0280*/  SHF.R.S32.HI R7, RZ, 0x1, R3 ;  /* 0x00000001ff077819 */ /* 0x000fe20000011403 */
[----:B------:R-:W-:Y:S01]  /*0290*/  IMAD.MOV.U32 R2, RZ, RZ, R10 ;  /* 0x000000ffff027224 */ /* 0x000fe200078e000a */
[----:B------:R-:W-:-:S05]  /*02a0*/  IADD3 R3, P0, PT, R0, R19, RZ ;  /* 0x0000001300037210 */ /* 0x000fca0007f1e0ff */
[----:B------:R-:W-:Y:S01]  /*02b0*/  IMAD.X R0, R7, 0x1, R10, P0 ;  /* 0x0000000107007824 */ /* 0x000fe200000e060a */
[----:B------:R-:W-:-:S04]  /*02c0*/  ISETP.LT.U32.AND P0, PT, R3, R4, PT ;  /* 0x000000040300720c */ /* 0x000fc80003f01070 */
[----:B------:R-:W-:-:S04]  /*02d0*/  ISETP.LT.AND.EX P0, PT, R0, R5, PT, P0 ;  /* 0x000000050000720c */ /* 0x000fc80003f01300 */
[----:B------:R-:W-:Y:S02]  /*02e0*/  SEL R4, R3, R4, P0 ;  /* 0x0000000403047207 */ /* 0x000fe40000000000 */
[----:B------:R-:W-:Y:S01]  /*02f0*/  SEL R7, R0, R5, P0 ;  /* 0x0000000500077207 */ /* 0x000fe20000000000 */
[----:B------:R-:W-:Y:S01]  /*0300*/  IMAD.MOV.U32 R5, RZ, RZ, R19 ;  /* 0x000000ffff057224 */ /* 0x000fe200078e0013 */
[C---:B--2---:R-:W-:Y:S01]  /*0310*/  LEA R12, P1, R19.reuse, UR6, 0x3 ;  /* 0x00000006130c7c11 */ /* 0x044fe2000f8218ff */
[----:B------:R-:W-:Y:S02]  /*0320*/  IMAD.MOV.U32 R3, RZ, RZ, R4 ;  /* 0x000000ffff037224 */ /* 0x000fe400078e0004 */
[----:B------:R-:W-:Y:S01]  /*0330*/  IMAD.MOV.U32 R0, RZ, RZ, R7 ;  /* 0x000000ffff007224 */ /* 0x000fe200078e0007 */
[----:B------:R-:W-:-:S09]  /*0340*/  LEA.HI.X R13, R19, UR7, R10, 0x3, P1 ;  /* 0x00000007130d7c11 */ /* 0x000fd200088f1c0a */
.L_x_9:
[----:B------:R-:W-:Y:S01]  /*0350*/  ISETP.GE.U32.AND P0, PT, R5, R4, PT ;  /* 0x000000040500720c */ /* 0x000fe20003f06070 */
[----:B------:R-:W-:Y:S03]  /*0360*/  BSSY.RECONVERGENT B1, `(.L_x_2) ;  /* 0x0000021000017945 */ /* 0x000fe60003800200 */
[----:B------:R-:W-:-:S13]  /*0370*/  ISETP.GE.AND.EX P0, PT, R2, R7, PT, P0 ;  /* 0x000000070200720c */ /* 0x000fda0003f06300 */
[----:B------:R-:W-:Y:S05]  /*0380*/  @!P0 BRA `(.L_x_3) ;  /* 0x0000000000108947 */ /* 0x000fea0003800000 */
[----:B-1----:R-:W-:-:S04]  /*0390*/  LEA R16, P0, R3, UR8, 0x3 ;  /* 0x0000000803107c11 */ /* 0x002fc8000f8018ff */
[----:B------:R-:W-:-:S06]  /*03a0*/  LEA.HI.X R17, R3, UR9, R0, 0x3, P0 ;  /* 0x0000000903117c11 */ /* 0x000fcc00080f1c00 */
[----:B0-----:R-:W5:Y:S01]  /*03b0*/  LDG.E.64 R16, desc[UR4][R16.64] ;  /* 0x0000000410107981 */ /* 0x001f62000c1e1b00 */
[----:B------:R-:W-:Y:S05]  /*03c0*/  BRA `(.L_x_4) ;  /* 0x00000000005c7947 */ /* 0x000fea0003800000 */
.L_x_3:
[----:B------:R-:W-:Y:S01]  /*03d0*/  ISETP.GE.U32.AND P0, PT, R3, R6, PT ;  /* 0x000000060300720c */ /* 0x000fe20003f06070 */
[----:B------:R-:W-:Y:S03]  /*03e0*/  BSSY.RELIABLE B2, `(.L_x_5) ;  /* 0x0000011000027945 */ /* 0x000fe60003800100 */
[----:B------:R-:W-:-:S13]  /*03f0*/  ISETP.GE.AND.EX P0, PT, R0, R9, PT, P0 ;  /* 0x000000090000720c */ /* 0x000fda0003f06300 */
[----:B------:R-:W-:Y:S05]  /*0400*/  @!P0 BRA `(.L_x_6) ;  /* 0x0000000000108947 */ /* 0x000fea0003800000 */
[----:B-1----:R-:W-:-:S04]  /*0410*/  LEA R14, P0, R5, UR8, 0x3 ;  /* 0x00000008050e7c11 */ /* 0x002fc8000f8018ff */
[----:B------:R-:W-:-:S06]  /*0420*/  LEA.HI.X R15, R5, UR9, R2, 0x3, P0 ;  /* 0x00000009050f7c11 */ /* 0x000fcc00080f1c02 */
[----:B0-----:R-:W5:Y:S01]  /*0430*/  LDG.E.64 R14, desc[UR4][R14.64] ;  /* 0x000000040e0e7981 */ /* 0x001f62000c1e1b00 */
[----:B------:R-:W-:Y:S05]  /*0440*/  BRA `(.L_x_7) ;  /* 0x0000000000287947 */ /* 0x000fea0003800000 */
.L_x_6:
[----:B-1----:R-:W-:Y:S02]  /*0450*/  LEA R14, P0, R5, UR8, 0x3 ;  /* 0x00000008050e7c11 */ /* 0x002fe4000f8018ff */
[----:B------:R-:W-:Y:S02]  /*0460*/  LEA R16, P1, R3, UR8, 0x3 ;  /* 0x0000000803107c11 */ /* 0x000fe4000f8218ff */
[----:B------:R-:W-:Y:S02]  /*0470*/  LEA.HI.X R15, R5, UR9, R2, 0x3, P0 ;  /* 0x00000009050f7c11 */ /* 0x000fe400080f1c02 */
[----:B------:R-:W-:-:S04]  /*0480*/  LEA.HI.X R17, R3, UR9, R0, 0x3, P1 ;  /* 0x0000000903117c11 */ /* 0x000fc800088f1c00 */
[----:B0-----:R-:W2:Y:S04]  /*0490*/  LDG.E.64 R14, desc[UR4][R14.64] ;  /* 0x000000040e0e7981 */ /* 0x001ea8000c1e1b00 */
[----:B------:R-:W2:Y:S02]  /*04a0*/  LDG.E.64 R16, desc[UR4][R16.64] ;  /* 0x0000000410107981 */ /* 0x000ea4000c1e1b00 */
[----:B--2---:R-:W-:-:S04]  /*04b0*/  ISETP.GE.U32.AND P0, PT, R14, R16, PT ;  /* 0x000000100e00720c */ /* 0x004fc80003f06070 */
[----:B------:R-:W-:-:S13]  /*04c0*/  ISETP.GE.AND.EX P0, PT, R15, R17, PT, P0 ;  /* 0x000000110f00720c */ /* 0x000fda0003f06300 */
[----:B------:R-:W-:Y:S05]  /*04d0*/  @P0 BREAK.RELIABLE B2 ;  /* 0x0000000000020942 */ /* 0x000fea0003800100 */
[----:B------:R-:W-:Y:S05]  /*04e0*/  @P0 BRA `(.L_x_4) ;  /* 0x0000000000140947 */ /* 0x000fea0003800000 */
.L_x_7:
[----:B------:R-:W-:Y:S05]  /*04f0*/  BSYNC.RELIABLE B2 ;  /* 0x0000000000027941 */ /* 0x000fea0003800100 */
.L_x_5:
[----:B-----5:R0:W-:Y:S01]  /*0500*/  STG.E.64 desc[UR4][R12.64], R14 ;  /* 0x0000000e0c007986 */ /* 0x0201e2000c101b04 */
[----:B------:R-:W-:-:S05]  /*0510*/  IADD3 R5, P0, PT, R5, 0x1, RZ ;  /* 0x0000000105057810 */ /* 0x000fca0007f1e0ff */
[----:B------:R-:W-:Y:S01]  /*0520*/  IMAD.X R2, RZ, RZ, R2, P0 ;  /* 0x000000ffff027224 */ /* 0x000fe200000e0602 */
[----:B------:R-:W-:Y:S07]  /*0530*/  BRA `(.L_x_8) ;  /* 0x00000000000c7947 */ /* 0x000fee0003800000 */
.L_x_4:
[----:B-----5:R1:W-:Y:S01]  /*0540*/  STG.E.64 desc[UR4][R12.64], R16 ;  /* 0x000000100c007986 */ /* 0x0203e2000c101b04 */
[----:B------:R-:W-:-:S05]  /*0550*/  IADD3 R3, P0, PT, R3, 0x1, RZ ;  /* 0x0000000103037810 */ /* 0x000fca0007f1e0ff */
[----:B------:R-:W-:-:S08]  /*0560*/  IMAD.X R0, RZ, RZ, R0, P0 ;  /* 0x000000ffff007224 */ /* 0x000fd000000e0600 */
.L_x_8:
[----:B------:R-:W-:Y:S05]  /*0570*/  BSYNC.RECONVERGENT B1 ;  /* 0x0000000000017941 */ /* 0x000fea0003800200 */
.L_x_2:
[----:B------:R-:W-:Y:S02]  /*0580*/  IADD3 R19, P0, PT, R19, 0x1, RZ ;  /* 0x0000000113137810 */ /* 0x000fe40007f1e0ff */
[----:B01----:R-:W-:-:S03]  /*0590*/  IADD3 R12, P1, PT, R12, 0x8, RZ ;  /* 0x000000080c0c7810 */ /* 0x003fc60007f3e0ff */
[----:B------:R-:W-:Y:S01]  /*05a0*/  IMAD.X R10, RZ, RZ, R10, P0 ;  /* 0x000000ffff0a7224 */ /* 0x000fe200000e060a */
[----:B------:R-:W-:Y:S01]  /*05b0*/  ISETP.GE.U32.AND P0, PT, R19, R6, PT ;  /* 0x000000061300720c */ /* 0x000fe20003f06070 */
[----:B------:R-:W-:-:S03]  /*05c0*/  IMAD.X R13, RZ, RZ, R13, P1 ;  /* 0x000000ffff0d7224 */ /* 0x000fc600008e060d */
[----:B------:R-:W-:-:S13]  /*05d0*/  ISETP.GE.AND.EX P0, PT, R10, R9, PT, P0 ;  /* 0x000000090a00720c */ /* 0x000fda0003f06300 */
[----:B------:R-:W-:Y:S05]  /*05e0*/  @!P0 BRA `(.L_x_9) ;  /* 0xfffffffc00588947 */ /* 0x000fea000383ffff */
.L_x_1:
[----:B01----:R-:W-:Y:S05]  /*05f0*/  BSYNC.RECONVERGENT B0 ;  /* 0x0000000000007941 */ /* 0x003fea0003800200 */
.L_x_0:
[----:B------:R-:W0:Y:S01]  /*0600*/  LDCU.64 UR6, c[0x0][0x3a0] ;  /* 0x00007400ff0677ac */ /* 0x000e220008000a00 */
[----:B------:R-:W-:Y:S01]  /*0610*/  IADD3 R20, P0, PT, R20, 0x1, RZ ;  /* 0x0000000114147810 */ /* 0x000fe20007f1e0ff */
[----:B------:R-:W-:Y:S01]  /*0620*/  IMAD.MOV.U32 R19, RZ, RZ, R11 ;  /* 0x000000ffff137224 */ /* 0x000fe200078e000b */
[----:B------:R-:W1:Y:S01]  /*0630*/  LDCU.64 UR10, c[0x0][0x390] ;  /* 0x00007200ff0a77ac */ /* 0x000e620008000a00 */
[----:B------:R-:W-:Y:S02]  /*0640*/  IMAD.MOV.U32 R10, RZ, RZ, R8 ;  /* 0x000000ffff0a7224 */ /* 0x000fe400078e0008 */
[----:B------:R-:W-:Y:S01]  /*0650*/  IMAD.X R18, RZ, RZ, R18, P0 ;  /* 0x000000ffff127224 */ /* 0x000fe200000e0612 */
[----:B0-----:R-:W-:Y:S02]  /*0660*/  ISETP.GE.U32.AND P1, PT, R20, UR6, PT ;  /* 0x0000000614007c0c */ /* 0x001fe4000bf26070 */
[----:B-1----:R-:W-:Y:S02]  /*0670*/  ISETP.GE.U32.AND P0, PT, R11, UR10, PT ;  /* 0x0000000a0b007c0c */ /* 0x002fe4000bf06070 */
[----:B------:R-:W-:-:S02]  /*0680*/  ISETP.GE.AND.EX P1, PT, R18, UR7, PT, P1 ;  /* 0x0000000712007c0c */ /* 0x000fc4000bf26310 */
[----:B------:R-:W-:-:S13]  /*0690*/  ISETP.GE.AND.EX P0, PT, R8, UR11, PT, P0 ;  /* 0x0000000b08007c0c */ /* 0x000fda000bf06300 */
[----:B------:R-:W-:Y:S05]  /*06a0*/  @!P1 BRA !P0, `(.L_x_10) ;  /* 0xfffffff800bc9947 */ /* 0x000fea000403ffff */
[----:B------:R-:W-:Y:S05]  /*06b0*/  EXIT ;  /* 0x000000000000794d */ /* 0x000fea0003800000 */
.L_x_11:
[----:B------:R-:W-:-:S00]  /*06c0*/  BRA `(.L_x_11) ;  /* 0xfffffffc00fc7947 */ /* 0x000fc0000383ffff */
[----:B------:R-:W-:-:S00]  /*06d0*/  NOP ;  /* 0x0000000000007918 */ /* 0x000fc00000000000 */
        /* <DEDUP_REMOVED lines=10> */
.L_x_12:


//--------------------- .nv.shared.reserved.0     --------------------------
	.section	.nv.shared.reserved.0,"aw",@nobits
	.weak		__nv_reservedSMEM_offset_0_alias
	.size		__nv_reservedSMEM_offset_0_alias, 0, 64
	.other		__nv_reservedSMEM_offset_0_alias,@"STO_CUDA_RESERVED_SHARED STV_DEFAULT"
__nv_reservedSMEM_offset_0_alias:
	.zero		0
	.zero		64


//--------------------- .nv.constant0._Z13gpu_mergesortPlS_lllP4dim3S1_ --------------------------
	.section	.nv.constant0._Z13gpu_mergesortPlS_lllP4dim3S1_,"a",@progbits
	.sectionflags	@""
	.align	4
.nv.constant0._Z13gpu_mergesortPlS_lllP4dim3S1_:
	.zero		952


//--------------------- SYMBOLS --------------------------

	.type		.nv.reservedSmem.offset0,@object
	.size		.nv.reservedSmem.offset0,0x4
